//
// Generated by NVIDIA NVVM Compiler
//
// Compiler Build ID: CL-36424714
// Cuda compilation tools, release 13.0, V13.0.88
// Based on NVVM 20.0.0
//

.version 9.0
.target sm_100
.address_size 64

.func  (.param .b32 func_retval0) _Z6ramLakff
(
	.param .b32 _Z6ramLakff_param_0,
	.param .b32 _Z6ramLakff_param_1
)
;
.func  (.param .b32 func_retval0) _Z4hannff
(
	.param .b32 _Z4hannff_param_0,
	.param .b32 _Z4hannff_param_1
)
;
.func  (.param .align 16 .b8 func_retval0[16]) __internal_trig_reduction_slowpathd
(
	.param .b64 __internal_trig_reduction_slowpathd_param_0
)
;
.global .align 8 .u64 _devRamLakPtr = _Z6ramLakff;
.global .align 8 .u64 _devHannPtr = _Z4hannff;
.global .align 8 .b8 __cudart_i2opi_d[144] = {8, 93, 141, 31, 177, 95, 251, 107, 234, 146, 82, 138, 247, 57, 7, 61, 123, 241, 229, 235, 199, 186, 39, 117, 45, 234, 95, 158, 102, 63, 70, 79, 183, 9, 203, 39, 207, 126, 54, 109, 31, 109, 10, 90, 139, 17, 47, 239, 15, 152, 5, 222, 255, 151, 248, 31, 59, 40, 249, 189, 139, 95, 132, 156, 244, 57, 83, 131, 57, 214, 145, 57, 65, 126, 95, 180, 38, 112, 156, 233, 132, 68, 187, 46, 245, 53, 130, 232, 62, 167, 41, 177, 28, 235, 29, 254, 28, 146, 209, 9, 234, 46, 73, 6, 224, 210, 77, 66, 58, 110, 36, 183, 97, 197, 187, 222, 171, 99, 81, 254, 65, 144, 67, 60, 153, 149, 98, 219, 192, 221, 52, 245, 209, 87, 39, 252, 41, 21, 68, 78, 110, 131, 249, 162};
.global .align 16 .b8 __cudart_sin_cos_coeffs[128] = {70, 210, 176, 44, 241, 229, 90, 190, 146, 227, 172, 105, 227, 29, 199, 62, 161, 98, 219, 25, 160, 1, 42, 191, 24, 8, 17, 17, 17, 17, 129, 63, 84, 85, 85, 85, 85, 85, 197, 191, 0, 0, 0, 0, 0, 0, 0, 0, 0, 0, 0, 0, 0, 0, 0, 0, 100, 129, 253, 32, 131, 255, 168, 189, 40, 133, 239, 193, 167, 238, 33, 62, 217, 230, 6, 142, 79, 126, 146, 190, 233, 188, 221, 25, 160, 1, 250, 62, 71, 93, 193, 22, 108, 193, 86, 191, 81, 85, 85, 85, 85, 85, 165, 63, 0, 0, 0, 0, 0, 0, 224, 191, 0, 0, 0, 0, 0, 0, 240, 63};

.func  (.param .b32 func_retval0) _Z6ramLakff(
	.param .b32 _Z6ramLakff_param_0,
	.param .b32 _Z6ramLakff_param_1
)
{
	.reg .b32 	%f<3>;

	ld.param.f32 	%f1, [_Z6ramLakff_param_0];
	abs.f32 	%f2, %f1;
	st.param.f32 	[func_retval0], %f2;
	ret;

}
.func  (.param .b32 func_retval0) _Z4hannff(
	.param .b32 _Z4hannff_param_0,
	.param .b32 _Z4hannff_param_1
)
{
	.reg .pred 	%p<5>;
	.reg .b32 	%r<13>;
	.reg .b32 	%f<5>;
	.reg .b64 	%rd<5>;
	.reg .b64 	%fd<43>;

	ld.param.f32 	%f1, [_Z4hannff_param_0];
	ld.param.f32 	%f2, [_Z4hannff_param_1];
	cvt.f64.f32 	%fd8, %f1;
	mul.f64 	%fd9, %fd8, 0d401921FB54442D18;
	cvt.f64.f32 	%fd10, %f2;
	div.rn.f64 	%fd1, %fd9, %fd10;
	abs.f64 	%fd2, %fd1;
	setp.neu.f64 	%p1, %fd2, 0d7FF0000000000000;
	@%p1 bra 	$L__BB1_2;
	mov.f64 	%fd16, 0d0000000000000000;
	mul.rn.f64 	%fd42, %fd1, %fd16;
	mov.b32 	%r12, 1;
	bra.uni 	$L__BB1_5;
$L__BB1_2:
	mul.f64 	%fd11, %fd1, 0d3FE45F306DC9C883;
	cvt.rni.s32.f64 	%r11, %fd11;
	cvt.rn.f64.s32 	%fd12, %r11;
	fma.rn.f64 	%fd13, %fd12, 0dBFF921FB54442D18, %fd1;
	fma.rn.f64 	%fd14, %fd12, 0dBC91A62633145C00, %fd13;
	fma.rn.f64 	%fd42, %fd12, 0dB97B839A252049C0, %fd14;
	setp.ltu.f64 	%p2, %fd2, 0d41E0000000000000;
	@%p2 bra 	$L__BB1_4;
	{ // callseq 0, 0
	.param .b64 param0;
	st.param.f64 	[param0], %fd1;
	.param .align 16 .b8 retval0[16];
	call.uni (retval0), 
	__internal_trig_reduction_slowpathd, 
	(
	param0
	);
	ld.param.f64 	%fd42, [retval0];
	ld.param.b32 	%r11, [retval0+8];
	} // callseq 0
$L__BB1_4:
	add.s32 	%r12, %r11, 1;
$L__BB1_5:
	abs.f32 	%f3, %f1;
	cvt.f64.f32 	%fd17, %f3;
	mul.f64 	%fd18, %fd17, 0d3FE0000000000000;
	shl.b32 	%r8, %r12, 6;
	cvt.u64.u32 	%rd1, %r8;
	and.b64  	%rd2, %rd1, 64;
	mov.u64 	%rd3, __cudart_sin_cos_coeffs;
	add.s64 	%rd4, %rd3, %rd2;
	mul.rn.f64 	%fd19, %fd42, %fd42;
	and.b32  	%r9, %r12, 1;
	setp.eq.b32 	%p3, %r9, 1;
	selp.f64 	%fd20, 0dBDA8FF8320FD8164, 0d3DE5DB65F9785EBA, %p3;
	ld.global.nc.v2.f64 	{%fd21, %fd22}, [%rd4];
	fma.rn.f64 	%fd23, %fd20, %fd19, %fd21;
	fma.rn.f64 	%fd24, %fd23, %fd19, %fd22;
	ld.global.nc.v2.f64 	{%fd25, %fd26}, [%rd4+16];
	fma.rn.f64 	%fd27, %fd24, %fd19, %fd25;
	fma.rn.f64 	%fd28, %fd27, %fd19, %fd26;
	ld.global.nc.v2.f64 	{%fd29, %fd30}, [%rd4+32];
	fma.rn.f64 	%fd31, %fd28, %fd19, %fd29;
	fma.rn.f64 	%fd32, %fd31, %fd19, %fd30;
	fma.rn.f64 	%fd33, %fd32, %fd42, %fd42;
	fma.rn.f64 	%fd34, %fd32, %fd19, 0d3FF0000000000000;
	selp.f64 	%fd35, %fd34, %fd33, %p3;
	and.b32  	%r10, %r12, 2;
	setp.eq.s32 	%p4, %r10, 0;
	mov.f64 	%fd36, 0d0000000000000000;
	sub.f64 	%fd37, %fd36, %fd35;
	selp.f64 	%fd38, %fd35, %fd37, %p4;
	add.f64 	%fd39, %fd38, 0d3FF0000000000000;
	mul.f64 	%fd40, %fd18, %fd39;
	cvt.rn.f32.f64 	%f4, %fd40;
	st.param.f32 	[func_retval0], %f4;
	ret;

}
.func  (.param .align 16 .b8 func_retval0[16]) __internal_trig_reduction_slowpathd(
	.param .b64 __internal_trig_reduction_slowpathd_param_0
)
{
	.local .align 8 .b8 	__local_depot2[40];
	.reg .b64 	%SP;
	.reg .b64 	%SPL;
	.reg .pred 	%p<10>;
	.reg .b32 	%r<47>;
	.reg .b64 	%rd<74>;
	.reg .b64 	%fd<5>;

	mov.u64 	%SPL, __local_depot2;
	ld.param.f64 	%fd4, [__internal_trig_reduction_slowpathd_param_0];
	add.u64 	%rd1, %SPL, 0;
	{
	.reg .b32 %temp; 
	mov.b64 	{%temp, %r1}, %fd4;
	}
	shr.u32 	%r2, %r1, 20;
	and.b32  	%r3, %r2, 2047;
	setp.eq.s32 	%p1, %r3, 2047;
	mov.b32 	%r46, 0;
	@%p1 bra 	$L__BB2_9;
	add.s32 	%r20, %r3, -1024;
	mov.b64 	%rd20, %fd4;
	shl.b64 	%rd2, %rd20, 11;
	shr.u32 	%r4, %r20, 6;
	sub.s32 	%r45, 15, %r4;
	sub.s32 	%r21, 19, %r4;
	setp.lt.u32 	%p2, %r20, 128;
	selp.b32 	%r6, 18, %r21, %p2;
	setp.ge.s32 	%p3, %r45, %r6;
	mov.b64 	%rd70, 0;
	@%p3 bra 	$L__BB2_4;
	add.s32 	%r23, %r6, %r4;
	neg.s32 	%r43, %r23;
	or.b64  	%rd3, %rd2, -9223372036854775808;
	mov.b64 	%rd70, 0;
	mov.b32 	%r42, 0;
	mov.u64 	%rd25, __cudart_i2opi_d;
	mov.u32 	%r44, %r45;
$L__BB2_3:
	.pragma "nounroll";
	mul.wide.s32 	%rd22, %r42, 8;
	add.s64 	%rd23, %rd1, %rd22;
	mul.wide.s32 	%rd24, %r44, 8;
	add.s64 	%rd26, %rd25, %rd24;
	ld.global.nc.u64 	%rd27, [%rd26];
	{
	.reg .u32 %r0, %r1, %r2, %r3, %alo, %ahi, %blo, %bhi, %clo, %chi;
	mov.b64 	{%alo,%ahi}, %rd27;
	mov.b64 	{%blo,%bhi}, %rd3;
	mov.b64 	{%clo,%chi}, %rd70;
	mad.lo.cc.u32 	%r0, %alo, %blo, %clo;
	madc.hi.cc.u32 	%r1, %alo, %blo, %chi;
	madc.hi.u32 	%r2, %alo, %bhi, 0;
	mad.lo.cc.u32 	%r1, %alo, %bhi, %r1;
	madc.hi.cc.u32 	%r2, %ahi, %blo, %r2;
	madc.hi.u32 	%r3, %ahi, %bhi, 0;
	mad.lo.cc.u32 	%r1, %ahi, %blo, %r1;
	madc.lo.cc.u32 	%r2, %ahi, %bhi, %r2;
	addc.u32 	%r3, %r3, 0;
	mov.b64 	%rd28, {%r0,%r1};
	mov.b64 	%rd70, {%r2,%r3};
	}
	st.local.u64 	[%rd23], %rd28;
	add.s32 	%r44, %r44, 1;
	add.s32 	%r43, %r43, 1;
	add.s32 	%r42, %r42, 1;
	setp.ne.s32 	%p4, %r43, -15;
	mov.u32 	%r45, %r6;
	@%p4 bra 	$L__BB2_3;
$L__BB2_4:
	cvt.s64.s32 	%rd29, %r45;
	cvt.u64.u32 	%rd30, %r4;
	add.s64 	%rd31, %rd30, %rd29;
	shl.b64 	%rd32, %rd31, 3;
	add.s64 	%rd33, %rd1, %rd32;
	st.local.u64 	[%rd33+-120], %rd70;
	and.b32  	%r15, %r2, 63;
	ld.local.u64 	%rd72, [%rd1+16];
	ld.local.u64 	%rd71, [%rd1+24];
	setp.eq.s32 	%p5, %r15, 0;
	@%p5 bra 	$L__BB2_6;
	shl.b64 	%rd34, %rd71, %r15;
	shr.u64 	%rd35, %rd72, 1;
	xor.b32  	%r24, %r15, 63;
	shr.u64 	%rd36, %rd35, %r24;
	or.b64  	%rd71, %rd34, %rd36;
	ld.local.u64 	%rd37, [%rd1+8];
	shl.b64 	%rd38, %rd72, %r15;
	shr.u64 	%rd39, %rd37, 1;
	shr.u64 	%rd40, %rd39, %r24;
	or.b64  	%rd72, %rd38, %rd40;
$L__BB2_6:
	and.b32  	%r25, %r1, -2147483648;
	shr.u64 	%rd41, %rd71, 62;
	cvt.u32.u64 	%r26, %rd41;
	mov.b64 	{%r27, %r28}, %rd71;
	mov.b64 	{%r29, %r30}, %rd72;
	shf.l.wrap.b32 	%r31, %r30, %r27, 2;
	shf.l.wrap.b32 	%r32, %r27, %r28, 2;
	mov.b64 	%rd42, {%r31, %r32};
	shl.b64 	%rd43, %rd72, 2;
	shr.u64 	%rd44, %rd42, 63;
	cvt.u32.u64 	%r33, %rd44;
	add.s32 	%r34, %r33, %r26;
	setp.eq.s32 	%p6, %r25, 0;
	neg.s32 	%r35, %r34;
	selp.b32 	%r46, %r34, %r35, %p6;
	setp.gt.s64 	%p7, %rd42, -1;
	mov.b64 	%rd45, 0;
	{
	.reg .u32 %r0, %r1, %r2, %r3, %a0, %a1, %a2, %a3, %b0, %b1, %b2, %b3;
	mov.b64 	{%a0,%a1}, %rd45;
	mov.b64 	{%a2,%a3}, %rd45;
	mov.b64 	{%b0,%b1}, %rd43;
	mov.b64 	{%b2,%b3}, %rd42;
	sub.cc.u32 	%r0, %a0, %b0;
	subc.cc.u32 	%r1, %a1, %b1;
	subc.cc.u32 	%r2, %a2, %b2;
	subc.u32 	%r3, %a3, %b3;
	mov.b64 	%rd46, {%r0,%r1};
	mov.b64 	%rd47, {%r2,%r3};
	}
	xor.b32  	%r36, %r25, -2147483648;
	selp.b64 	%rd73, %rd42, %rd47, %p7;
	selp.b64 	%rd14, %rd43, %rd46, %p7;
	selp.b32 	%r17, %r25, %r36, %p7;
	clz.b64 	%r37, %rd73;
	cvt.u64.u32 	%rd15, %r37;
	setp.eq.s32 	%p8, %r37, 0;
	@%p8 bra 	$L__BB2_8;
	cvt.u32.u64 	%r38, %rd15;
	and.b32  	%r39, %r38, 63;
	shl.b64 	%rd48, %rd73, %r39;
	shr.u64 	%rd49, %rd14, 1;
	not.b32 	%r40, %r38;
	and.b32  	%r41, %r40, 63;
	shr.u64 	%rd50, %rd49, %r41;
	or.b64  	%rd73, %rd48, %rd50;
$L__BB2_8:
	mov.b64 	%rd51, -3958705157555305931;
	{
	.reg .u32 %r0, %r1, %r2, %r3, %alo, %ahi, %blo, %bhi;
	mov.b64 	{%alo,%ahi}, %rd73;
	mov.b64 	{%blo,%bhi}, %rd51;
	mul.lo.u32 	%r0, %alo, %blo;
	mul.hi.u32 	%r1, %alo, %blo;
	mad.lo.cc.u32 	%r1, %alo, %bhi, %r1;
	madc.hi.u32 	%r2, %alo, %bhi, 0;
	mad.lo.cc.u32 	%r1, %ahi, %blo, %r1;
	madc.hi.cc.u32 	%r2, %ahi, %blo, %r2;
	madc.hi.u32 	%r3, %ahi, %bhi, 0;
	mad.lo.cc.u32 	%r2, %ahi, %bhi, %r2;
	addc.u32 	%r3, %r3, 0;
	mov.b64 	%rd52, {%r0,%r1};
	mov.b64 	%rd53, {%r2,%r3};
	}
	setp.gt.s64 	%p9, %rd53, 0;
	{
	.reg .u32 %r0, %r1, %r2, %r3, %a0, %a1, %a2, %a3, %b0, %b1, %b2, %b3;
	mov.b64 	{%a0,%a1}, %rd52;
	mov.b64 	{%a2,%a3}, %rd53;
	mov.b64 	{%b0,%b1}, %rd52;
	mov.b64 	{%b2,%b3}, %rd53;
	add.cc.u32 	%r0, %a0, %b0;
	addc.cc.u32 	%r1, %a1, %b1;
	addc.cc.u32 	%r2, %a2, %b2;
	addc.u32 	%r3, %a3, %b3;
	mov.b64 	%rd54, {%r0,%r1};
	mov.b64 	%rd55, {%r2,%r3};
	}
	selp.b64 	%rd56, %rd55, %rd53, %p9;
	selp.s64 	%rd57, -1, 0, %p9;
	sub.s64 	%rd58, %rd57, %rd15;
	cvt.u64.u32 	%rd59, %r17;
	shl.b64 	%rd60, %rd59, 32;
	add.s64 	%rd61, %rd56, 1;
	shr.u64 	%rd62, %rd61, 10;
	add.s64 	%rd63, %rd62, 1;
	shr.u64 	%rd64, %rd63, 1;
	shl.b64 	%rd65, %rd58, 52;
	add.s64 	%rd66, %rd65, %rd64;
	add.s64 	%rd67, %rd66, 4602678819172646912;
	or.b64  	%rd68, %rd67, %rd60;
	mov.b64 	%fd4, %rd68;
$L__BB2_9:
	st.param.f64 	[func_retval0], %fd4;
	st.param.b32 	[func_retval0+8], %r46;
	ret;

}


// ===== COMPILED SASS (sm_100) =====

	.target	sm_100

	.elftype	@"ET_EXEC"


//--------------------- .note.nv.tkinfo           --------------------------
	.section	.note.nv.tkinfo,"",@"SHT_NOTE"
	.sectionflags	@"SHF_NOTE_NV_TKINFO"
	.tkinfo
        /*0018*/ 	.word	0x00000002
        /*0030*/ 	.string	""
        /*0030*/ 	.string	"ptxas"
        /*0030*/ 	.string	"Cuda compilation tools, release 13.0, V13.0.88"
        /*0030*/ 	.string	"Build cuda_13.0.r13.0/compiler.36424714_0"
        /*0030*/ 	.string	"-arch sm_100 -m 64 "



//--------------------- .note.nv.cuinfo           --------------------------
	.section	.note.nv.cuinfo,"",@"SHT_NOTE"
	.sectionflags	@"SHF_NOTE_NV_CUINFO"
        /*0018*/ 	.short	0x0002
        /*001a*/ 	.short	0x0064
        /*001c*/ 	.short	0x0082
	.zero		2


//--------------------- .nv.info                  --------------------------
	.section	.nv.info,"",@"SHT_CUDA_INFO"
	.align	4


	//----- nvinfo : EIATTR_MERCURY_ISA_VERSION
	.align		4
        /*0000*/ 	.byte	0x03, 0x5f
        /*0002*/ 	.short	0x0101


//--------------------- .nv.compat                --------------------------
	.section	.nv.compat,"",@"SHT_CUDA_COMPAT_INFO"
	.align	4
        /*0000*/ 	.byte	0x02, 0x09, 0x00, 0x00, 0x02, 0x02, 0x01, 0x00, 0x02, 0x05, 0x05, 0x00, 0x03, 0x07, 0x01, 0x01
        /*0010*/ 	.byte	0x02, 0x03, 0x00, 0x00, 0x02, 0x06, 0x01, 0x00, 0x04, 0x0b, 0x08, 0x00, 0x00, 0x00, 0x00, 0x00
        /*0020*/ 	.byte	0x00, 0x00, 0x00, 0x00


//--------------------- .nv.callgraph             --------------------------
	.section	.nv.callgraph,"",@"SHT_CUDA_CALLGRAPH"
	.align	4
	.sectionentsize	8
	.align		4
        /*0000*/ 	.word	0x00000000
	.align		4
        /*0004*/ 	.word	0xffffffff
	.align		4
        /*0008*/ 	.word	0x00000000
	.align		4
        /*000c*/ 	.word	0xfffffffe
	.align		4
        /*0010*/ 	.word	0x00000000
	.align		4
        /*0014*/ 	.word	0xfffffffd
	.align		4
        /*0018*/ 	.word	0x00000000
	.align		4
        /*001c*/ 	.word	0xfffffffc


//--------------------- .nv.constant4             --------------------------
	.section	.nv.constant4,"a",@progbits
	.align	8
	.align		8
.nv.constant4:
        /*0000*/ 	.dword	_devRamLakPtr
	.align		8
        /*0008*/ 	.dword	_devHannPtr
	.align		8
        /*0010*/ 	.dword	__cudart_i2opi_d
	.align		8
        /*0018*/ 	.dword	__cudart_sin_cos_coeffs


//--------------------- .nv.global.init           --------------------------
	.section	.nv.global.init,"aw",@progbits
	.align	16
.nv.global.init:
	.type		__cudart_sin_cos_coeffs,@object
	.size		__cudart_sin_cos_coeffs,(_devRamLakPtr - __cudart_sin_cos_coeffs)
__cudart_sin_cos_coeffs:
        /*0000*/ 	.byte	0x46, 0xd2, 0xb0, 0x2c, 0xf1, 0xe5, 0x5a, 0xbe, 0x92, 0xe3, 0xac, 0x69, 0xe3, 0x1d, 0xc7, 0x3e
        /*0010*/ 	.byte	0xa1, 0x62, 0xdb, 0x19, 0xa0, 0x01, 0x2a, 0xbf, 0x18, 0x08, 0x11, 0x11, 0x11, 0x11, 0x81, 0x3f
        /*0020*/ 	.byte	0x54, 0x55, 0x55, 0x55, 0x55, 0x55, 0xc5, 0xbf, 0x00, 0x00, 0x00, 0x00, 0x00, 0x00, 0x00, 0x00
        /*0030*/ 	.byte	0x00, 0x00, 0x00, 0x00, 0x00, 0x00, 0x00, 0x00, 0x64, 0x81, 0xfd, 0x20, 0x83, 0xff, 0xa8, 0xbd
        /*0040*/ 	.byte	0x28, 0x85, 0xef, 0xc1, 0xa7, 0xee, 0x21, 0x3e, 0xd9, 0xe6, 0x06, 0x8e, 0x4f, 0x7e, 0x92, 0xbe
        /*0050*/ 	.byte	0xe9, 0xbc, 0xdd, 0x19, 0xa0, 0x01, 0xfa, 0x3e, 0x47, 0x5d, 0xc1, 0x16, 0x6c, 0xc1, 0x56, 0xbf
        /*0060*/ 	.byte	0x51, 0x55, 0x55, 0x55, 0x55, 0x55, 0xa5, 0x3f, 0x00, 0x00, 0x00, 0x00, 0x00, 0x00, 0xe0, 0xbf
        /*0070*/ 	.byte	0x00, 0x00, 0x00, 0x00, 0x00, 0x00, 0xf0, 0x3f, 0x00, 0x00, 0x00, 0x00, 0x00, 0x00, 0x00, 0x00
	.type		_devRamLakPtr,@object
	.size		_devRamLakPtr,(_devHannPtr - _devRamLakPtr)
_devRamLakPtr:
        /*0080*/ 	.byte	0x01, 0x00, 0x00, 0x00, 0x00, 0x00, 0x00, 0x00
	.type		_devHannPtr,@object
	.size		_devHannPtr,(__cudart_i2opi_d - _devHannPtr)
_devHannPtr:
        /*0088*/ 	.byte	0x02, 0x00, 0x00, 0x00, 0x00, 0x00, 0x00, 0x00
	.type		__cudart_i2opi_d,@object
	.size		__cudart_i2opi_d,(.L_2 - __cudart_i2opi_d)
__cudart_i2opi_d:
        /* <DEDUP_REMOVED lines=9> */
.L_2:


//--------------------- .nv.shared.reserved.0     --------------------------
	.section	.nv.shared.reserved.0,"aw",@nobits
	.weak		__nv_reservedSMEM_offset_0_alias
	.size		__nv_reservedSMEM_offset_0_alias, 0, 64
	.other		__nv_reservedSMEM_offset_0_alias,@"STO_CUDA_RESERVED_SHARED STV_DEFAULT"
__nv_reservedSMEM_offset_0_alias:
	.zero		0
	.zero		64


//--------------------- SYMBOLS --------------------------

	.type		.nv.reservedSmem.offset0,@object
	.size		.nv.reservedSmem.offset0,0x4
